.version 4.1
.target sm_52
.entry bench(.param .u64 I){
    .reg .b64   ptr;
    .reg .b8   r8o<1>;
    ld.param.u64 ptr, [I];
    cvta.to.global.u64  ptr, ptr;
    ld.param.cg.u8 r8o0, [ptr];
    st.global.b8 [ptr+0], r8o0;
}


// ===== COMPILED SASS (sm_100) =====

	.target	sm_100

	.elftype	@"ET_EXEC"


//--------------------- .note.nv.tkinfo           --------------------------
	.section	.note.nv.tkinfo,"",@"SHT_NOTE"
	.sectionflags	@"SHF_NOTE_NV_TKINFO"
	.tkinfo
        /*0018*/ 	.word	0x00000002
        /*0030*/ 	.string	""
        /*0030*/ 	.string	"ptxas"
        /*0030*/ 	.string	"Cuda compilation tools, release 13.0, V13.0.88"
        /*0030*/ 	.string	"Build cuda_13.0.r13.0/compiler.36424714_0"
        /*0030*/ 	.string	"-arch sm_100 "



//--------------------- .note.nv.cuinfo           --------------------------
	.section	.note.nv.cuinfo,"",@"SHT_NOTE"
	.sectionflags	@"SHF_NOTE_NV_CUINFO"
        /*0018*/ 	.short	0x0002
        /*001a*/ 	.short	0x0034
        /*001c*/ 	.short	0x0082
	.zero		2


//--------------------- .nv.info                  --------------------------
	.section	.nv.info,"",@"SHT_CUDA_INFO"
	.align	4


	//----- nvinfo : EIATTR_REGCOUNT
	.align		4
        /*0000*/ 	.byte	0x04, 0x2f
        /*0002*/ 	.short	(.L_1 - .L_0)
	.align		4
.L_0:
        /*0004*/ 	.word	index@(bench)
        /*0008*/ 	.word	0x00000008


	//----- nvinfo : EIATTR_FRAME_SIZE
	.align		4
.L_1:
        /*000c*/ 	.byte	0x04, 0x11
        /*000e*/ 	.short	(.L_3 - .L_2)
	.align		4
.L_2:
        /*0010*/ 	.word	index@(bench)
        /*0014*/ 	.word	0x00000000


	//----- nvinfo : EIATTR_MIN_STACK_SIZE
	.align		4
.L_3:
        /*0018*/ 	.byte	0x04, 0x12
        /*001a*/ 	.short	(.L_5 - .L_4)
	.align		4
.L_4:
        /*001c*/ 	.word	index@(bench)
        /*0020*/ 	.word	0x00000000
.L_5:


//--------------------- .nv.compat                --------------------------
	.section	.nv.compat,"",@"SHT_CUDA_COMPAT_INFO"
	.align	4
        /*0000*/ 	.byte	0x02, 0x09, 0x00, 0x00, 0x02, 0x02, 0x01, 0x00, 0x02, 0x05, 0x05, 0x00, 0x03, 0x07, 0x01, 0x01
        /*0010*/ 	.byte	0x02, 0x03, 0x00, 0x00, 0x02, 0x06, 0x01, 0x00, 0x04, 0x0b, 0x08, 0x00, 0x09, 0x00, 0x00, 0x00
        /*0020*/ 	.byte	0x00, 0x00, 0x00, 0x00


//--------------------- .nv.info.bench            --------------------------
	.section	.nv.info.bench,"",@"SHT_CUDA_INFO"
	.sectionflags	@""
	.align	4


	//----- nvinfo : EIATTR_CUDA_API_VERSION
	.align		4
        /*0000*/ 	.byte	0x04, 0x37
        /*0002*/ 	.short	(.L_7 - .L_6)
.L_6:
        /*0004*/ 	.word	0x00000082


	//----- nvinfo : EIATTR_KPARAM_INFO
	.align		4
.L_7:
        /*0008*/ 	.byte	0x04, 0x17
        /*000a*/ 	.short	(.L_9 - .L_8)
.L_8:
        /*000c*/ 	.word	0x00000000
        /*0010*/ 	.short	0x0000
        /*0012*/ 	.short	0x0000
        /*0014*/ 	.byte	0x00, 0xf0, 0x21, 0x00


	//----- nvinfo : EIATTR_SPARSE_MMA_MASK
	.align		4
.L_9:
        /*0018*/ 	.byte	0x03, 0x50
        /*001a*/ 	.short	0x0000


	//----- nvinfo : EIATTR_MAXREG_COUNT
	.align		4
        /*001c*/ 	.byte	0x03, 0x1b
        /*001e*/ 	.short	0x00ff


	//----- nvinfo : EIATTR_MERCURY_ISA_VERSION
	.align		4
        /*0020*/ 	.byte	0x03, 0x5f
        /*0022*/ 	.short	0x0101


	//----- nvinfo : EIATTR_VRC_CTA_INIT_COUNT
	.align		4
        /*0024*/ 	.byte	0x02, 0x4a
	.zero		1
	.zero		1


	//----- nvinfo : EIATTR_EXIT_INSTR_OFFSETS
	.align		4
        /*0028*/ 	.byte	0x04, 0x1c
        /*002a*/ 	.short	(.L_11 - .L_10)


	//   ....[0]....
.L_10:
        /*002c*/ 	.word	0x00000060


	//----- nvinfo : EIATTR_CBANK_PARAM_SIZE
	.align		4
.L_11:
        /*0030*/ 	.byte	0x03, 0x19
        /*0032*/ 	.short	0x0008


	//----- nvinfo : EIATTR_PARAM_CBANK
	.align		4
        /*0034*/ 	.byte	0x04, 0x0a
        /*0036*/ 	.short	(.L_13 - .L_12)
	.align		4
.L_12:
        /*0038*/ 	.word	index@(.nv.constant0.bench)
        /*003c*/ 	.short	0x0380
        /*003e*/ 	.short	0x0008


	//----- nvinfo : EIATTR_SW_WAR
	.align		4
.L_13:
        /*0040*/ 	.byte	0x04, 0x36
        /*0042*/ 	.short	(.L_15 - .L_14)
.L_14:
        /*0044*/ 	.word	0x00000008
.L_15:


//--------------------- .nv.callgraph             --------------------------
	.section	.nv.callgraph,"",@"SHT_CUDA_CALLGRAPH"
	.align	4
	.sectionentsize	8
	.align		4
        /*0000*/ 	.word	0x00000000
	.align		4
        /*0004*/ 	.word	0xffffffff
	.align		4
        /*0008*/ 	.word	0x00000000
	.align		4
        /*000c*/ 	.word	0xfffffffe
	.align		4
        /*0010*/ 	.word	0x00000000
	.align		4
        /*0014*/ 	.word	0xfffffffd
	.align		4
        /*0018*/ 	.word	0x00000000
	.align		4
        /*001c*/ 	.word	0xfffffffc


//--------------------- .text.bench               --------------------------
	.section	.text.bench,"ax",@progbits
	.align	128
.text.bench:
        .type           bench,@function
        .size           bench,(.L_x_1 - bench)
        .other          bench,@"STO_CUDA_ENTRY STV_DEFAULT"
bench:
[----:B------:R-:W-:Y:S08]  /*0000*/  LDC R1, c[0x0][0x37c] ;  /* 0x0000df00ff017b82 */ /* 0x000ff00000000800 */
[----:B------:R-:W0:Y:S01]  /*0010*/  LDC R5, c[0x0][0x380] ;  /* 0x0000e000ff057b82 */ /* 0x000e220000000800 */
[----:B------:R-:W1:Y:S07]  /*0020*/  LDCU.64 UR4, c[0x0][0x358] ;  /* 0x00006b00ff0477ac */ /* 0x000e6e0008000a00 */
[----:B------:R-:W1:Y:S08]  /*0030*/  LDC.64 R2, c[0x0][0x380] ;  /* 0x0000e000ff027b82 */ /* 0x000e700000000a00 */
[----:B0-----:R-:W1:Y:S02]  /*0040*/  LDC.U8 R5, c[0x0][R5+0x380] ;  /* 0x0000e00005057b82 */ /* 0x001e640000000000 */
[----:B-1----:R-:W-:Y:S01]  /*0050*/  STG.E.U8 desc[UR4][R2.64], R5 ;  /* 0x0000000502007986 */ /* 0x002fe2000c101104 */
[----:B------:R-:W-:Y:S05]  /*0060*/  EXIT ;  /* 0x000000000000794d */ /* 0x000fea0003800000 */
.L_x_0:
[----:B------:R-:W-:-:S00]  /*0070*/  BRA `(.L_x_0) ;  /* 0xfffffffc00fc7947 */ /* 0x000fc0000383ffff */
[----:B------:R-:W-:-:S00]  /*0080*/  NOP ;  /* 0x0000000000007918 */ /* 0x000fc00000000000 */
[----:B------:R-:W-:-:S00]  /*0090*/  NOP ;  /* 0x0000000000007918 */ /* 0x000fc00000000000 */
[----:B------:R-:W-:-:S00]  /*00a0*/  NOP ;  /* 0x0000000000007918 */ /* 0x000fc00000000000 */
[----:B------:R-:W-:-:S00]  /*00b0*/  NOP ;  /* 0x0000000000007918 */ /* 0x000fc00000000000 */
[----:B------:R-:W-:-:S00]  /*00c0*/  NOP ;  /* 0x0000000000007918 */ /* 0x000fc00000000000 */
[----:B------:R-:W-:-:S00]  /*00d0*/  NOP ;  /* 0x0000000000007918 */ /* 0x000fc00000000000 */
[----:B------:R-:W-:-:S00]  /*00e0*/  NOP ;  /* 0x0000000000007918 */ /* 0x000fc00000000000 */
[----:B------:R-:W-:-:S00]  /*00f0*/  NOP ;  /* 0x0000000000007918 */ /* 0x000fc00000000000 */
.L_x_1:


//--------------------- .nv.shared.reserved.0     --------------------------
	.section	.nv.shared.reserved.0,"aw",@nobits
	.weak		__nv_reservedSMEM_offset_0_alias
	.size		__nv_reservedSMEM_offset_0_alias, 0, 64
	.other		__nv_reservedSMEM_offset_0_alias,@"STO_CUDA_RESERVED_SHARED STV_DEFAULT"
__nv_reservedSMEM_offset_0_alias:
	.zero		0
	.zero		64


//--------------------- .nv.constant0.bench       --------------------------
	.section	.nv.constant0.bench,"a",@progbits
	.sectionflags	@""
	.align	4
.nv.constant0.bench:
	.zero		904


//--------------------- SYMBOLS --------------------------

	.type		.nv.reservedSmem.offset0,@object
	.size		.nv.reservedSmem.offset0,0x4
